	.headerflags	@"EF_CUDA_TEXMODE_UNIFIED EF_CUDA_64BIT_ADDRESS EF_CUDA_ACCELERATORS EF_CUDA_SM90 EF_CUDA_VIRTUAL_SM(EF_CUDA_SM90)"
	.elftype	@"ET_EXEC"


//--------------------- .nv.info                  --------------------------
	.section	.nv.info,"",@"SHT_CUDA_INFO"
	.align	4


	//----- nvinfo : EIATTR_REGCOUNT
	.align		4
        /*0000*/ 	.byte	0x04, 0x2f
        /*0002*/ 	.short	(.L_1 - .L_0)
	.align		4
.L_0:
        /*0004*/ 	.word	index@(triton_poi_fused__softmax_mul_sum_1)
        /*0008*/ 	.word	0x00000018


	//----- nvinfo : EIATTR_MIN_STACK_SIZE
	.align		4
.L_1:
        /*000c*/ 	.byte	0x04, 0x12
        /*000e*/ 	.short	(.L_3 - .L_2)
	.align		4
.L_2:
        /*0010*/ 	.word	index@(triton_poi_fused__softmax_mul_sum_1)
        /*0014*/ 	.word	0x00000000


	//----- nvinfo : EIATTR_FRAME_SIZE
	.align		4
.L_3:
        /*0018*/ 	.byte	0x04, 0x11
        /*001a*/ 	.short	(.L_5 - .L_4)
	.align		4
.L_4:
        /*001c*/ 	.word	index@(triton_poi_fused__softmax_mul_sum_1)
        /*0020*/ 	.word	0x00000000


	//----- nvinfo : EIATTR_MIN_STACK_SIZE
	.align		4
.L_5:
        /*0024*/ 	.byte	0x04, 0x12
        /*0026*/ 	.short	(.L_7 - .L_6)
	.align		4
.L_6:
        /*0028*/ 	.word	index@(triton_poi_fused__softmax_mul_sum_1)
        /*002c*/ 	.word	0x00000000
.L_7:


//--------------------- .nv.info.triton_poi_fused__softmax_mul_sum_1 --------------------------
	.section	.nv.info.triton_poi_fused__softmax_mul_sum_1,"",@"SHT_CUDA_INFO"
	.sectionflags	@""
	.align	4


	//----- nvinfo : EIATTR_CUDA_API_VERSION
	.align		4
        /*0000*/ 	.byte	0x04, 0x37
        /*0002*/ 	.short	(.L_9 - .L_8)
.L_8:
        /*0004*/ 	.word	0x0000007c


	//----- nvinfo : EIATTR_KPARAM_INFO
	.align		4
.L_9:
        /*0008*/ 	.byte	0x04, 0x17
        /*000a*/ 	.short	(.L_11 - .L_10)
.L_10:
        /*000c*/ 	.word	0x00000000
        /*0010*/ 	.short	0x0002
        /*0012*/ 	.short	0x0010
        /*0014*/ 	.byte	0x00, 0xf0, 0x11, 0x00


	//----- nvinfo : EIATTR_KPARAM_INFO
	.align		4
.L_11:
        /*0018*/ 	.byte	0x04, 0x17
        /*001a*/ 	.short	(.L_13 - .L_12)
.L_12:
        /*001c*/ 	.word	0x00000000
        /*0020*/ 	.short	0x0001
        /*0022*/ 	.short	0x0008
        /*0024*/ 	.byte	0x00, 0xf4, 0x21, 0x00


	//----- nvinfo : EIATTR_KPARAM_INFO
	.align		4
.L_13:
        /*0028*/ 	.byte	0x04, 0x17
        /*002a*/ 	.short	(.L_15 - .L_14)
.L_14:
        /*002c*/ 	.word	0x00000000
        /*0030*/ 	.short	0x0000
        /*0032*/ 	.short	0x0000
        /*0034*/ 	.byte	0x00, 0xf4, 0x21, 0x00


	//----- nvinfo : EIATTR_SPARSE_MMA_MASK
	.align		4
.L_15:
        /*0038*/ 	.byte	0x03, 0x50
        /*003a*/ 	.short	0x0000


	//----- nvinfo : EIATTR_MAXREG_COUNT
	.align		4
        /*003c*/ 	.byte	0x03, 0x1b
        /*003e*/ 	.short	0x00ff


	//----- nvinfo : EIATTR_EXIT_INSTR_OFFSETS
	.align		4
        /*0040*/ 	.byte	0x04, 0x1c
        /*0042*/ 	.short	(.L_17 - .L_16)


	//   ....[0]....
.L_16:
        /*0044*/ 	.word	0x000004e0


	//   ....[1]....
        /*0048*/ 	.word	0x00000500


	//----- nvinfo : EIATTR_REQNTID
	.align		4
.L_17:
        /*004c*/ 	.byte	0x04, 0x10
        /*004e*/ 	.short	(.L_19 - .L_18)
.L_18:
        /*0050*/ 	.word	0x00000020
        /*0054*/ 	.word	0x00000001
        /*0058*/ 	.word	0x00000001


	//----- nvinfo : EIATTR_CBANK_PARAM_SIZE
	.align		4
.L_19:
        /*005c*/ 	.byte	0x03, 0x19
        /*005e*/ 	.short	0x0014


	//----- nvinfo : EIATTR_PARAM_CBANK
	.align		4
        /*0060*/ 	.byte	0x04, 0x0a
        /*0062*/ 	.short	(.L_21 - .L_20)
	.align		4
.L_20:
        /*0064*/ 	.word	index@(.nv.constant0.triton_poi_fused__softmax_mul_sum_1)
        /*0068*/ 	.short	0x0210
        /*006a*/ 	.short	0x0014


	//----- nvinfo : EIATTR_SW_WAR
	.align		4
.L_21:
        /*006c*/ 	.byte	0x04, 0x36
        /*006e*/ 	.short	(.L_23 - .L_22)
.L_22:
        /*0070*/ 	.word	0x00000008
.L_23:


//--------------------- .nv.callgraph             --------------------------
	.section	.nv.callgraph,"",@"SHT_CUDA_CALLGRAPH"
	.align	4
	.sectionentsize	8
	.align		4
        /*0000*/ 	.word	0x00000000
	.align		4
        /*0004*/ 	.word	0xffffffff
	.align		4
        /*0008*/ 	.word	0x00000000
	.align		4
        /*000c*/ 	.word	0xfffffffe
	.align		4
        /*0010*/ 	.word	0x00000000
	.align		4
        /*0014*/ 	.word	0xfffffffd
	.align		4
        /*0018*/ 	.word	0x00000000
	.align		4
        /*001c*/ 	.word	0xfffffffc


//--------------------- .text.triton_poi_fused__softmax_mul_sum_1 --------------------------
	.section	.text.triton_poi_fused__softmax_mul_sum_1,"ax",@progbits
	.align	128
        .global         triton_poi_fused__softmax_mul_sum_1
        .type           triton_poi_fused__softmax_mul_sum_1,@function
        .size           triton_poi_fused__softmax_mul_sum_1,(.L_x_1 - triton_poi_fused__softmax_mul_sum_1)
        .other          triton_poi_fused__softmax_mul_sum_1,@"STO_CUDA_ENTRY STV_DEFAULT"
triton_poi_fused__softmax_mul_sum_1:
.text.triton_poi_fused__softmax_mul_sum_1:
[----:B------:R-:W0:Y:S02]  /*0000*/  LDC R1, c[0x0][0x28] ;  /* 0x00000a00ff017b82 */ /* 0x000e240000000800 */
[----:B------:R-:W1:Y:S01]  /*0010*/  S2R R0, SR_TID.X ;  /* 0x0000000000007919 */ /* 0x000e620000002100 */
[----:B------:R-:W2:Y:S01]  /*0020*/  LDC.64 R8, c[0x0][0x210] ;  /* 0x00008400ff087b82 */ /* 0x000ea20000000a00 */
[----:B------:R-:W-:Y:S02]  /*0030*/  CS2R R20, SRZ ;  /* 0x0000000000147805 */ /* 0x000fe4000001ff00 */
[----:B------:R-:W-:Y:S01]  /*0040*/  CS2R R18, SRZ ;  /* 0x0000000000127805 */ /* 0x000fe2000001ff00 */
[----:B------:R-:W3:Y:S01]  /*0050*/  S2R R11, SR_CTAID.X ;  /* 0x00000000000b7919 */ /* 0x000ee20000002500 */
[----:B------:R-:W-:Y:S01]  /*0060*/  ULDC.64 UR4, c[0x0][0x208] ;  /* 0x0000820000047ab9 */ /* 0x000fe20000000a00 */
[----:B-1----:R-:W-:-:S04]  /*0070*/  SHF.L.U32 R0, R0, 0x1, RZ ;  /* 0x0000000100007819 */ /* 0x002fc800000006ff */
[----:B------:R-:W-:-:S04]  /*0080*/  LOP3.LUT R0, R0, 0x3e, RZ, 0xc0, !PT ;  /* 0x0000003e00007812 */ /* 0x000fc800078ec0ff */
[----:B---3--:R-:W-:-:S04]  /*0090*/  LEA R11, R11, R0, 0x6 ;  /* 0x000000000b0b7211 */ /* 0x008fc800078e30ff */
[----:B------:R-:W-:Y:S02]  /*00a0*/  SHF.R.S32.HI R0, RZ, 0x1f, R11 ;  /* 0x0000001fff007819 */ /* 0x000fe4000001140b */
[----:B------:R-:W-:Y:S02]  /*00b0*/  ISETP.GE.AND P4, PT, R11, 0x40, PT ;  /* 0x000000400b00780c */ /* 0x000fe40003f86270 */
[----:B------:R-:W-:-:S04]  /*00c0*/  LEA.HI R0, R0, R11, RZ, 0x4 ;  /* 0x0000000b00007211 */ /* 0x000fc800078f20ff */
[C---:B------:R-:W-:Y:S02]  /*00d0*/  SHF.L.U32 R2, R0.reuse, 0x2, RZ ;  /* 0x0000000200027819 */ /* 0x040fe400000006ff */
[----:B------:R-:W-:Y:S02]  /*00e0*/  LOP3.LUT R0, R0, 0xfffffff0, RZ, 0xc0, !PT ;  /* 0xfffffff000007812 */ /* 0x000fe400078ec0ff */
[----:B------:R-:W-:-:S04]  /*00f0*/  LOP3.LUT R2, R2, 0xffffffc0, RZ, 0xc0, !PT ;  /* 0xffffffc002027812 */ /* 0x000fc800078ec0ff */
[----:B------:R-:W-:-:S04]  /*0100*/  IADD3 R7, R2, R11, -R0 ;  /* 0x0000000b02077210 */ /* 0x000fc80007ffe800 */
[----:B------:R-:W-:Y:S01]  /*0110*/  IADD3 R5, R7, 0x10, RZ ;  /* 0x0000001007057810 */ /* 0x000fe20007ffe0ff */
[----:B--2---:R-:W-:Y:S01]  /*0120*/  IMAD.WIDE R2, R7, 0x4, R8 ;  /* 0x0000000407027825 */ /* 0x004fe200078e0208 */
[----:B------:R-:W-:-:S03]  /*0130*/  IADD3 R13, R7, 0x20, RZ ;  /* 0x00000020070d7810 */ /* 0x000fc60007ffe0ff */
[--C-:B------:R-:W-:Y:S01]  /*0140*/  IMAD.WIDE R4, R5, 0x4, R8.reuse ;  /* 0x0000000405047825 */ /* 0x100fe200078e0208 */
[----:B------:R-:W-:Y:S02]  /*0150*/  IADD3 R15, R7, 0x30, RZ ;  /* 0x00000030070f7810 */ /* 0x000fe40007ffe0ff */
[----:B------:R-:W-:Y:S01]  /*0160*/  CS2R R16, SRZ ;  /* 0x0000000000107805 */ /* 0x000fe2000001ff00 */
[----:B------:R-:W2:Y:S01]  /*0170*/  @!P4 LDG.E.64 R20, desc[UR4][R2.64] ;  /* 0x000000040214c981 */ /* 0x000ea2000c1e1b00 */
[--C-:B------:R-:W-:Y:S01]  /*0180*/  IMAD.WIDE R6, R13, 0x4, R8.reuse ;  /* 0x000000040d067825 */ /* 0x100fe200078e0208 */
[----:B------:R-:W-:Y:S02]  /*0190*/  CS2R R12, SRZ ;  /* 0x00000000000c7805 */ /* 0x000fe4000001ff00 */
[----:B------:R-:W2:Y:S01]  /*01a0*/  @!P4 LDG.E.64 R18, desc[UR4][R4.64] ;  /* 0x000000040412c981 */ /* 0x000ea2000c1e1b00 */
[----:B------:R-:W-:-:S03]  /*01b0*/  IMAD.WIDE R8, R15, 0x4, R8 ;  /* 0x000000040f087825 */ /* 0x000fc600078e0208 */
[----:B------:R-:W3:Y:S04]  /*01c0*/  @!P4 LDG.E.64 R16, desc[UR4][R6.64] ;  /* 0x000000040610c981 */ /* 0x000ee8000c1e1b00 */
[----:B------:R-:W4:Y:S01]  /*01d0*/  @!P4 LDG.E.64 R12, desc[UR4][R8.64] ;  /* 0x00000004080cc981 */ /* 0x000f22000c1e1b00 */
[----:B--2---:R-:W-:Y:S01]  /*01e0*/  FADD R3, R18, R20 ;  /* 0x0000001412037221 */ /* 0x004fe20000000000 */
[----:B------:R-:W-:-:S03]  /*01f0*/  FADD R0, R19, R21 ;  /* 0x0000001513007221 */ /* 0x000fc60000000000 */
[----:B---3--:R-:W-:Y:S01]  /*0200*/  FADD R3, R3, R16 ;  /* 0x0000001003037221 */ /* 0x008fe20000000000 */
[----:B------:R-:W-:-:S03]  /*0210*/  FADD R0, R0, R17 ;  /* 0x0000001100007221 */ /* 0x000fc60000000000 */
[----:B----4-:R-:W-:Y:S01]  /*0220*/  FADD R10, R3, R12 ;  /* 0x0000000c030a7221 */ /* 0x010fe20000000000 */
[----:B------:R-:W-:Y:S01]  /*0230*/  FADD R0, R0, R13 ;  /* 0x0000000d00007221 */ /* 0x000fe20000000000 */
[----:B------:R-:W1:Y:S03]  /*0240*/  LDC.64 R2, c[0x0][0x218] ;  /* 0x00008600ff027b82 */ /* 0x000e660000000a00 */
[----:B------:R-:W-:Y:S02]  /*0250*/  FSETP.GT.AND P0, PT, |R10|, 8.50705917302346158658e+37, PT ;  /* 0x7e8000000a00780b */ /* 0x000fe40003f04200 */
[----:B------:R-:W-:Y:S02]  /*0260*/  FSETP.GT.AND P1, PT, |R0|, 8.50705917302346158658e+37, PT ;  /* 0x7e8000000000780b */ /* 0x000fe40003f24200 */
[----:B------:R-:W-:Y:S02]  /*0270*/  FSETP.GEU.AND P2, PT, |R10|, 1.175494350822287508e-38, PT ;  /* 0x008000000a00780b */ /* 0x000fe40003f4e200 */
[----:B------:R-:W-:-:S07]  /*0280*/  FSETP.GEU.AND P3, PT, |R0|, 1.175494350822287508e-38, PT ;  /* 0x008000000000780b */ /* 0x000fce0003f6e200 */
[----:B------:R-:W-:Y:S01]  /*0290*/  @P0 FMUL R10, R10, 0.25 ;  /* 0x3e8000000a0a0820 */ /* 0x000fe20000400000 */
[----:B------:R-:W-:Y:S01]  /*02a0*/  @P0 FMUL R20, R20, 0.25 ;  /* 0x3e80000014140820 */ /* 0x000fe20000400000 */
[----:B------:R-:W-:Y:S01]  /*02b0*/  @P1 FMUL R0, R0, 0.25 ;  /* 0x3e80000000001820 */ /* 0x000fe20000400000 */
[----:B------:R-:W-:Y:S01]  /*02c0*/  @P1 FMUL R21, R21, 0.25 ;  /* 0x3e80000015151820 */ /* 0x000fe20000400000 */
[----:B------:R-:W-:Y:S01]  /*02d0*/  @!P2 FMUL R10, R10, 16777216 ;  /* 0x4b8000000a0aa820 */ /* 0x000fe20000400000 */
[----:B------:R-:W-:Y:S01]  /*02e0*/  @P0 FMUL R18, R18, 0.25 ;  /* 0x3e80000012120820 */ /* 0x000fe20000400000 */
[----:B------:R-:W-:Y:S01]  /*02f0*/  @!P3 FMUL R0, R0, 16777216 ;  /* 0x4b8000000000b820 */ /* 0x000fe20000400000 */
[----:B------:R-:W-:Y:S01]  /*0300*/  @P1 FMUL R19, R19, 0.25 ;  /* 0x3e80000013131820 */ /* 0x000fe20000400000 */
[----:B------:R-:W2:Y:S01]  /*0310*/  MUFU.RCP R5, R10 ;  /* 0x0000000a00057308 */ /* 0x000ea20000001000 */
[----:B------:R-:W-:Y:S01]  /*0320*/  @!P2 FMUL R20, R20, 16777216 ;  /* 0x4b8000001414a820 */ /* 0x000fe20000400000 */
[----:B------:R-:W-:Y:S01]  /*0330*/  @!P3 FMUL R21, R21, 16777216 ;  /* 0x4b8000001515b820 */ /* 0x000fe20000400000 */
[----:B------:R-:W-:Y:S01]  /*0340*/  @!P2 FMUL R18, R18, 16777216 ;  /* 0x4b8000001212a820 */ /* 0x000fe20000400000 */
[----:B------:R-:W-:Y:S01]  /*0350*/  @!P3 FMUL R19, R19, 16777216 ;  /* 0x4b8000001313b820 */ /* 0x000fe20000400000 */
[----:B------:R-:W-:Y:S01]  /*0360*/  @P0 FMUL R16, R16, 0.25 ;  /* 0x3e80000010100820 */ /* 0x000fe20000400000 */
[----:B------:R-:W-:Y:S01]  /*0370*/  @P1 FMUL R17, R17, 0.25 ;  /* 0x3e80000011111820 */ /* 0x000fe20000400000 */
[----:B------:R-:W-:Y:S01]  /*0380*/  @P0 FMUL R12, R12, 0.25 ;  /* 0x3e8000000c0c0820 */ /* 0x000fe20000400000 */
[----:B------:R3:W4:Y:S01]  /*0390*/  MUFU.RCP R4, R0 ;  /* 0x0000000000047308 */ /* 0x0007220000001000 */
[----:B------:R-:W-:Y:S01]  /*03a0*/  @P1 FMUL R13, R13, 0.25 ;  /* 0x3e8000000d0d1820 */ /* 0x000fe20000400000 */
[----:B------:R-:W-:Y:S01]  /*03b0*/  @!P2 FMUL R16, R16, 16777216 ;  /* 0x4b8000001010a820 */ /* 0x000fe20000400000 */
[----:B------:R-:W-:Y:S01]  /*03c0*/  @!P3 FMUL R17, R17, 16777216 ;  /* 0x4b8000001111b820 */ /* 0x000fe20000400000 */
[----:B------:R-:W-:Y:S01]  /*03d0*/  @!P2 FMUL R12, R12, 16777216 ;  /* 0x4b8000000c0ca820 */ /* 0x000fe20000400000 */
[----:B------:R-:W-:Y:S01]  /*03e0*/  @!P3 FMUL R13, R13, 16777216 ;  /* 0x4b8000000d0db820 */ /* 0x000fe20000400000 */
[----:B-1----:R-:W-:-:S04]  /*03f0*/  IMAD.WIDE R2, R11, 0x4, R2 ;  /* 0x000000040b027825 */ /* 0x002fc800078e0202 */
[C---:B--2---:R-:W-:Y:S01]  /*0400*/  FMUL R7, R5.reuse, R20 ;  /* 0x0000001405077220 */ /* 0x044fe20000400000 */
[----:B---3--:R-:W-:-:S04]  /*0410*/  FMUL R0, R5, R18 ;  /* 0x0000001205007220 */ /* 0x008fc80000400000 */
[----:B------:R-:W-:Y:S01]  /*0420*/  FFMA R0, RZ, R7, R0 ;  /* 0x00000007ff007223 */ /* 0x000fe20000000000 */
[C---:B------:R-:W-:Y:S01]  /*0430*/  FMUL R7, R5.reuse, R16 ;  /* 0x0000001005077220 */ /* 0x040fe20000400000 */
[C---:B----4-:R-:W-:Y:S01]  /*0440*/  FMUL R6, R4.reuse, R21 ;  /* 0x0000001504067220 */ /* 0x050fe20000400000 */
[C---:B------:R-:W-:Y:S01]  /*0450*/  FMUL R9, R4.reuse, R19 ;  /* 0x0000001304097220 */ /* 0x040fe20000400000 */
[----:B------:R-:W-:Y:S01]  /*0460*/  FMUL R5, R5, R12 ;  /* 0x0000000c05057220 */ /* 0x000fe20000400000 */
[C---:B------:R-:W-:Y:S01]  /*0470*/  FMUL R13, R4.reuse, R13 ;  /* 0x0000000d040d7220 */ /* 0x040fe20000400000 */
[----:B------:R-:W-:Y:S01]  /*0480*/  FFMA R0, R7, 2, R0 ;  /* 0x4000000007007823 */ /* 0x000fe20000000000 */
[----:B------:R-:W-:Y:S01]  /*0490*/  FFMA R6, RZ, R6, R9 ;  /* 0x00000006ff067223 */ /* 0x000fe20000000009 */
[----:B------:R-:W-:Y:S02]  /*04a0*/  FMUL R9, R4, R17 ;  /* 0x0000001104097220 */ /* 0x000fe40000400000 */
[----:B------:R-:W-:-:S02]  /*04b0*/  FFMA R12, R5, 3, R0 ;  /* 0x40400000050c7823 */ /* 0x000fc40000000000 */
[----:B------:R-:W-:-:S04]  /*04c0*/  FFMA R6, R9, 2, R6 ;  /* 0x4000000009067823 */ /* 0x000fc80000000006 */
[----:B------:R-:W-:Y:S01]  /*04d0*/  FFMA R13, R13, 3, R6 ;  /* 0x404000000d0d7823 */ /* 0x000fe20000000006 */
[----:B------:R-:W-:Y:S06]  /*04e0*/  @P4 EXIT ;  /* 0x000000000000494d */ /* 0x000fec0003800000 */
[----:B------:R-:W-:Y:S01]  /*04f0*/  STG.E.64 desc[UR4][R2.64], R12 ;  /* 0x0000000c02007986 */ /* 0x000fe2000c101b04 */
[----:B------:R-:W-:Y:S05]  /*0500*/  EXIT ;  /* 0x000000000000794d */ /* 0x000fea0003800000 */
.L_x_0:
[----:B------:R-:W-:-:S00]  /*0510*/  BRA `(.L_x_0) ;  /* 0xfffffffc00fc7947 */ /* 0x000fc0000383ffff */
[----:B------:R-:W-:-:S00]  /*0520*/  NOP ;  /* 0x0000000000007918 */ /* 0x000fc00000000000 */
        /* <DEDUP_REMOVED lines=13> */
.L_x_1:


//--------------------- .nv.constant0.triton_poi_fused__softmax_mul_sum_1 --------------------------
	.section	.nv.constant0.triton_poi_fused__softmax_mul_sum_1,"a",@progbits
	.sectionflags	@""
	.align	4
.nv.constant0.triton_poi_fused__softmax_mul_sum_1:
	.zero		548
